	.headerflags	@"EF_CUDA_TEXMODE_UNIFIED EF_CUDA_64BIT_ADDRESS EF_CUDA_ACCELERATORS EF_CUDA_SM90 EF_CUDA_VIRTUAL_SM(EF_CUDA_SM90)"
	.elftype	@"ET_EXEC"


//--------------------- .nv.info                  --------------------------
	.section	.nv.info,"",@"SHT_CUDA_INFO"
	.align	4


	//----- nvinfo : EIATTR_REGCOUNT
	.align		4
        /*0000*/ 	.byte	0x04, 0x2f
        /*0002*/ 	.short	(.L_1 - .L_0)
	.align		4
.L_0:
        /*0004*/ 	.word	index@(triton_poi_fused_bmm_transpose_15)
        /*0008*/ 	.word	0x00000028


	//----- nvinfo : EIATTR_MIN_STACK_SIZE
	.align		4
.L_1:
        /*000c*/ 	.byte	0x04, 0x12
        /*000e*/ 	.short	(.L_3 - .L_2)
	.align		4
.L_2:
        /*0010*/ 	.word	index@(triton_poi_fused_bmm_transpose_15)
        /*0014*/ 	.word	0x00000000


	//----- nvinfo : EIATTR_FRAME_SIZE
	.align		4
.L_3:
        /*0018*/ 	.byte	0x04, 0x11
        /*001a*/ 	.short	(.L_5 - .L_4)
	.align		4
.L_4:
        /*001c*/ 	.word	index@(triton_poi_fused_bmm_transpose_15)
        /*0020*/ 	.word	0x00000000


	//----- nvinfo : EIATTR_MIN_STACK_SIZE
	.align		4
.L_5:
        /*0024*/ 	.byte	0x04, 0x12
        /*0026*/ 	.short	(.L_7 - .L_6)
	.align		4
.L_6:
        /*0028*/ 	.word	index@(triton_poi_fused_bmm_transpose_15)
        /*002c*/ 	.word	0x00000000
.L_7:


//--------------------- .nv.info.triton_poi_fused_bmm_transpose_15 --------------------------
	.section	.nv.info.triton_poi_fused_bmm_transpose_15,"",@"SHT_CUDA_INFO"
	.sectionflags	@""
	.align	4


	//----- nvinfo : EIATTR_CUDA_API_VERSION
	.align		4
        /*0000*/ 	.byte	0x04, 0x37
        /*0002*/ 	.short	(.L_9 - .L_8)
.L_8:
        /*0004*/ 	.word	0x0000007c


	//----- nvinfo : EIATTR_KPARAM_INFO
	.align		4
.L_9:
        /*0008*/ 	.byte	0x04, 0x17
        /*000a*/ 	.short	(.L_11 - .L_10)
.L_10:
        /*000c*/ 	.word	0x00000000
        /*0010*/ 	.short	0x0004
        /*0012*/ 	.short	0x001c
        /*0014*/ 	.byte	0x00, 0xf0, 0x11, 0x00


	//----- nvinfo : EIATTR_KPARAM_INFO
	.align		4
.L_11:
        /*0018*/ 	.byte	0x04, 0x17
        /*001a*/ 	.short	(.L_13 - .L_12)
.L_12:
        /*001c*/ 	.word	0x00000000
        /*0020*/ 	.short	0x0003
        /*0022*/ 	.short	0x0018
        /*0024*/ 	.byte	0x00, 0xf0, 0x11, 0x00


	//----- nvinfo : EIATTR_KPARAM_INFO
	.align		4
.L_13:
        /*0028*/ 	.byte	0x04, 0x17
        /*002a*/ 	.short	(.L_15 - .L_14)
.L_14:
        /*002c*/ 	.word	0x00000000
        /*0030*/ 	.short	0x0002
        /*0032*/ 	.short	0x0010
        /*0034*/ 	.byte	0x00, 0xf4, 0x21, 0x00


	//----- nvinfo : EIATTR_KPARAM_INFO
	.align		4
.L_15:
        /*0038*/ 	.byte	0x04, 0x17
        /*003a*/ 	.short	(.L_17 - .L_16)
.L_16:
        /*003c*/ 	.word	0x00000000
        /*0040*/ 	.short	0x0001
        /*0042*/ 	.short	0x0008
        /*0044*/ 	.byte	0x00, 0xf4, 0x21, 0x00


	//----- nvinfo : EIATTR_KPARAM_INFO
	.align		4
.L_17:
        /*0048*/ 	.byte	0x04, 0x17
        /*004a*/ 	.short	(.L_19 - .L_18)
.L_18:
        /*004c*/ 	.word	0x00000000
        /*0050*/ 	.short	0x0000
        /*0052*/ 	.short	0x0000
        /*0054*/ 	.byte	0x00, 0xf4, 0x21, 0x00


	//----- nvinfo : EIATTR_SPARSE_MMA_MASK
	.align		4
.L_19:
        /*0058*/ 	.byte	0x03, 0x50
        /*005a*/ 	.short	0x0000


	//----- nvinfo : EIATTR_MAXREG_COUNT
	.align		4
        /*005c*/ 	.byte	0x03, 0x1b
        /*005e*/ 	.short	0x00ff


	//----- nvinfo : EIATTR_EXIT_INSTR_OFFSETS
	.align		4
        /*0060*/ 	.byte	0x04, 0x1c
        /*0062*/ 	.short	(.L_21 - .L_20)


	//   ....[0]....
.L_20:
        /*0064*/ 	.word	0x000013f0


	//   ....[1]....
        /*0068*/ 	.word	0x00001440


	//----- nvinfo : EIATTR_REQNTID
	.align		4
.L_21:
        /*006c*/ 	.byte	0x04, 0x10
        /*006e*/ 	.short	(.L_23 - .L_22)
.L_22:
        /*0070*/ 	.word	0x00000100
        /*0074*/ 	.word	0x00000001
        /*0078*/ 	.word	0x00000001


	//----- nvinfo : EIATTR_CBANK_PARAM_SIZE
	.align		4
.L_23:
        /*007c*/ 	.byte	0x03, 0x19
        /*007e*/ 	.short	0x0020


	//----- nvinfo : EIATTR_PARAM_CBANK
	.align		4
        /*0080*/ 	.byte	0x04, 0x0a
        /*0082*/ 	.short	(.L_25 - .L_24)
	.align		4
.L_24:
        /*0084*/ 	.word	index@(.nv.constant0.triton_poi_fused_bmm_transpose_15)
        /*0088*/ 	.short	0x0210
        /*008a*/ 	.short	0x0020


	//----- nvinfo : EIATTR_SW_WAR
	.align		4
.L_25:
        /*008c*/ 	.byte	0x04, 0x36
        /*008e*/ 	.short	(.L_27 - .L_26)
.L_26:
        /*0090*/ 	.word	0x00000008
.L_27:


//--------------------- .nv.callgraph             --------------------------
	.section	.nv.callgraph,"",@"SHT_CUDA_CALLGRAPH"
	.align	4
	.sectionentsize	8
	.align		4
        /*0000*/ 	.word	0x00000000
	.align		4
        /*0004*/ 	.word	0xffffffff
	.align		4
        /*0008*/ 	.word	0x00000000
	.align		4
        /*000c*/ 	.word	0xfffffffe
	.align		4
        /*0010*/ 	.word	0x00000000
	.align		4
        /*0014*/ 	.word	0xfffffffd
	.align		4
        /*0018*/ 	.word	0x00000000
	.align		4
        /*001c*/ 	.word	0xfffffffc


//--------------------- .text.triton_poi_fused_bmm_transpose_15 --------------------------
	.section	.text.triton_poi_fused_bmm_transpose_15,"ax",@progbits
	.sectionflags	@"SHF_BARRIERS=1"
	.align	128
        .global         triton_poi_fused_bmm_transpose_15
        .type           triton_poi_fused_bmm_transpose_15,@function
        .size           triton_poi_fused_bmm_transpose_15,(.L_x_1 - triton_poi_fused_bmm_transpose_15)
        .other          triton_poi_fused_bmm_transpose_15,@"STO_CUDA_ENTRY STV_DEFAULT"
triton_poi_fused_bmm_transpose_15:
.text.triton_poi_fused_bmm_transpose_15:
[----:B------:R-:W0:Y:S01]  /*0000*/  LDC R1, c[0x0][0x28] ;  /* 0x00000a00ff017b82 */ /* 0x000e220000000800 */
[----:B------:R-:W1:Y:S07]  /*0010*/  S2R R3, SR_CTAID.Y ;  /* 0x0000000000037919 */ /* 0x000e6e0000002600 */
[----:B------:R-:W2:Y:S01]  /*0020*/  LDC.64 R26, c[0x0][0x210] ;  /* 0x00008400ff1a7b82 */ /* 0x000ea20000000a00 */
[----:B------:R-:W-:Y:S01]  /*0030*/  ULDC.64 UR6, c[0x0][0x208] ;  /* 0x0000820000067ab9 */ /* 0x000fe20000000a00 */
[----:B------:R-:W3:Y:S01]  /*0040*/  S2R R5, SR_TID.X ;  /* 0x0000000000057919 */ /* 0x000ee20000002100 */
[----:B------:R-:W3:Y:S01]  /*0050*/  S2R R2, SR_CTAID.X ;  /* 0x0000000000027919 */ /* 0x000ee20000002500 */
[----:B-1----:R-:W-:-:S04]  /*0060*/  IMAD.SHL.U32 R0, R3, 0x10, RZ ;  /* 0x0000001003007824 */ /* 0x002fc800078e00ff */
[C---:B------:R-:W-:Y:S02]  /*0070*/  VIADD R4, R0.reuse, 0x1 ;  /* 0x0000000100047836 */ /* 0x040fe40000000000 */
[C---:B------:R-:W-:Y:S02]  /*0080*/  VIADD R6, R0.reuse, 0x2 ;  /* 0x0000000200067836 */ /* 0x040fe40000000000 */
[C---:B------:R-:W-:Y:S01]  /*0090*/  VIADD R16, R0.reuse, 0x6 ;  /* 0x0000000600107836 */ /* 0x040fe20000000000 */
[----:B------:R-:W-:Y:S01]  /*00a0*/  SHF.R.S32.HI R7, RZ, 0x1f, R4 ;  /* 0x0000001fff077819 */ /* 0x000fe20000011404 */
[C---:B------:R-:W-:Y:S01]  /*00b0*/  VIADD R8, R0.reuse, 0x5 ;  /* 0x0000000500087836 */ /* 0x040fe20000000000 */
[----:B------:R-:W-:Y:S01]  /*00c0*/  SHF.R.S32.HI R13, RZ, 0x1f, R6 ;  /* 0x0000001fff0d7819 */ /* 0x000fe20000011406 */
[C---:B------:R-:W-:Y:S01]  /*00d0*/  VIADD R33, R0.reuse, 0x9 ;  /* 0x0000000900217836 */ /* 0x040fe20000000000 */
[----:B------:R-:W-:Y:S01]  /*00e0*/  LEA.HI R9, R7, R4, RZ, 0x2 ;  /* 0x0000000407097211 */ /* 0x000fe200078f10ff */
[----:B------:R-:W-:Y:S01]  /*00f0*/  VIADD R7, R0, 0x3 ;  /* 0x0000000300077836 */ /* 0x000fe20000000000 */
[----:B------:R-:W-:-:S02]  /*0100*/  LEA.HI R10, R13, R6, RZ, 0x2 ;  /* 0x000000060d0a7211 */ /* 0x000fc400078f10ff */
[----:B------:R-:W-:Y:S02]  /*0110*/  LOP3.LUT R11, R9, 0xfffffffc, RZ, 0xc0, !PT ;  /* 0xfffffffc090b7812 */ /* 0x000fe400078ec0ff */
[----:B------:R-:W-:Y:S02]  /*0120*/  SHF.R.S32.HI R15, RZ, 0x1f, R16 ;  /* 0x0000001fff0f7819 */ /* 0x000fe40000011410 */
[----:B---3--:R-:W-:Y:S01]  /*0130*/  PRMT R36, R5, 0x6540, R2 ;  /* 0x0000654005247816 */ /* 0x008fe20000000002 */
[----:B------:R-:W-:Y:S01]  /*0140*/  IMAD.IADD R13, R4, 0x1, -R11 ;  /* 0x00000001040d7824 */ /* 0x000fe200078e0a0b */
[----:B------:R-:W-:Y:S02]  /*0150*/  SHF.R.S32.HI R12, RZ, 0x1f, R7 ;  /* 0x0000001fff0c7819 */ /* 0x000fe40000011407 */
[----:B------:R-:W-:Y:S01]  /*0160*/  LOP3.LUT R11, R10, 0xfffffffc, RZ, 0xc0, !PT ;  /* 0xfffffffc0a0b7812 */ /* 0x000fe200078ec0ff */
[----:B------:R-:W-:Y:S01]  /*0170*/  IMAD R18, R13, 0x101, R36 ;  /* 0x000001010d127824 */ /* 0x000fe200078e0224 */
[----:B------:R-:W-:-:S02]  /*0180*/  LEA.HI R14, R15, R16, RZ, 0x2 ;  /* 0x000000100f0e7211 */ /* 0x000fc400078f10ff */
[----:B------:R-:W-:Y:S01]  /*0190*/  ISETP.GE.AND P6, PT, R36, 0x101, PT ;  /* 0x000001012400780c */ /* 0x000fe20003fc6270 */
[----:B------:R-:W-:Y:S01]  /*01a0*/  IMAD.IADD R17, R6, 0x1, -R11 ;  /* 0x0000000106117824 */ /* 0x000fe200078e0a0b */
[----:B------:R-:W-:Y:S02]  /*01b0*/  LEA.HI R12, R12, R7, RZ, 0x2 ;  /* 0x000000070c0c7211 */ /* 0x000fe400078f10ff */
[----:B------:R-:W-:Y:S02]  /*01c0*/  LOP3.LUT R13, R14, 0xfffffffc, RZ, 0xc0, !PT ;  /* 0xfffffffc0e0d7812 */ /* 0x000fe400078ec0ff */
[----:B------:R-:W-:Y:S02]  /*01d0*/  ISETP.LT.AND P2, PT, R6, 0x10, !P6 ;  /* 0x000000100600780c */ /* 0x000fe40007741270 */
[----:B------:R-:W-:Y:S01]  /*01e0*/  LOP3.LUT R6, R12, 0xfffffffc, RZ, 0xc0, !PT ;  /* 0xfffffffc0c067812 */ /* 0x000fe200078ec0ff */
[----:B------:R-:W-:Y:S01]  /*01f0*/  IMAD.IADD R13, R16, 0x1, -R13 ;  /* 0x00000001100d7824 */ /* 0x000fe200078e0a0d */
[----:B------:R-:W-:Y:S01]  /*0200*/  SHF.R.S32.HI R15, RZ, 0x2, R10 ;  /* 0x00000002ff0f7819 */ /* 0x000fe2000001140a */
[----:B------:R-:W-:Y:S01]  /*0210*/  IMAD R10, R17, 0x101, R36 ;  /* 0x00000101110a7824 */ /* 0x000fe200078e0224 */
[----:B------:R-:W-:-:S02]  /*0220*/  SHF.R.S32.HI R11, RZ, 0x1f, R8 ;  /* 0x0000001fff0b7819 */ /* 0x000fc40000011408 */
[C---:B------:R-:W-:Y:S01]  /*0230*/  ISETP.LT.AND P1, PT, R7.reuse, 0x10, !P6 ;  /* 0x000000100700780c */ /* 0x040fe20007721270 */
[----:B------:R-:W-:Y:S01]  /*0240*/  IMAD.IADD R7, R7, 0x1, -R6 ;  /* 0x0000000107077824 */ /* 0x000fe200078e0a06 */
[----:B------:R-:W-:Y:S01]  /*0250*/  LEA.HI R6, R11, R8, RZ, 0x2 ;  /* 0x000000080b067211 */ /* 0x000fe200078f10ff */
[----:B------:R-:W-:Y:S01]  /*0260*/  IMAD R15, R15, 0x420, R10 ;  /* 0x000004200f0f7824 */ /* 0x000fe200078e020a */
[----:B------:R-:W-:Y:S01]  /*0270*/  SHF.R.S32.HI R23, RZ, 0x2, R14 ;  /* 0x00000002ff177819 */ /* 0x000fe2000001140e */
[----:B------:R-:W-:Y:S01]  /*0280*/  IMAD R10, R13, 0x101, R36 ;  /* 0x000001010d0a7824 */ /* 0x000fe200078e0224 */
[----:B------:R-:W-:Y:S01]  /*0290*/  SHF.R.S32.HI R11, RZ, 0x2, R9 ;  /* 0x00000002ff0b7819 */ /* 0x000fe20000011409 */
[----:B------:R-:W-:Y:S01]  /*02a0*/  VIADD R13, R0, 0x7 ;  /* 0x00000007000d7836 */ /* 0x000fe20000000000 */
[----:B------:R-:W-:Y:S01]  /*02b0*/  LOP3.LUT R9, R6, 0xfffffffc, RZ, 0xc0, !PT ;  /* 0xfffffffc06097812 */ /* 0x000fe200078ec0ff */
[----:B------:R-:W-:Y:S01]  /*02c0*/  IMAD R23, R23, 0x420, R10 ;  /* 0x0000042017177824 */ /* 0x000fe200078e020a */
[----:B------:R-:W-:Y:S01]  /*02d0*/  SHF.R.S32.HI R35, RZ, 0x2, R12 ;  /* 0x00000002ff237819 */ /* 0x000fe2000001140c */
[----:B------:R-:W-:Y:S01]  /*02e0*/  IMAD.MOV.U32 R12, RZ, RZ, RZ ;  /* 0x000000ffff0c7224 */ /* 0x000fe200078e00ff */
[----:B------:R-:W-:Y:S01]  /*02f0*/  SHF.R.S32.HI R31, RZ, 0x2, R6 ;  /* 0x00000002ff1f7819 */ /* 0x000fe20000011406 */
[----:B------:R-:W-:Y:S01]  /*0300*/  IMAD R6, R7, 0x101, R36 ;  /* 0x0000010107067824 */ /* 0x000fe200078e0224 */
[----:B------:R-:W-:Y:S01]  /*0310*/  SHF.R.S32.HI R10, RZ, 0x1f, R13 ;  /* 0x0000001fff0a7819 */ /* 0x000fe2000001140d */
[C---:B------:R-:W-:Y:S01]  /*0320*/  IMAD.IADD R9, R8.reuse, 0x1, -R9 ;  /* 0x0000000108097824 */ /* 0x040fe200078e0a09 */
[----:B------:R-:W-:Y:S01]  /*0330*/  ISETP.LT.AND P0, PT, R8, 0x10, !P6 ;  /* 0x000000100800780c */ /* 0x000fe20007701270 */
[----:B------:R-:W-:Y:S01]  /*0340*/  IMAD R35, R35, 0x420, R6 ;  /* 0x0000042023237824 */ /* 0x000fe200078e0206 */
[----:B------:R-:W-:Y:S01]  /*0350*/  IADD3 R6, R0, 0x4, RZ ;  /* 0x0000000400067810 */ /* 0x000fe20007ffe0ff */
[----:B------:R-:W-:Y:S01]  /*0360*/  VIADD R7, R0, 0x8 ;  /* 0x0000000800077836 */ /* 0x000fe20000000000 */
[----:B------:R-:W-:Y:S01]  /*0370*/  LEA.HI R10, R10, R13, RZ, 0x2 ;  /* 0x0000000d0a0a7211 */ /* 0x000fe200078f10ff */
[----:B------:R-:W-:Y:S01]  /*0380*/  IMAD R8, R9, 0x101, R36 ;  /* 0x0000010109087824 */ /* 0x000fe200078e0224 */
[----:B------:R-:W-:Y:S01]  /*0390*/  ISETP.LT.AND P5, PT, R6, 0x10, !P6 ;  /* 0x000000100600780c */ /* 0x000fe200077a1270 */
[----:B------:R-:W-:Y:S01]  /*03a0*/  IMAD R11, R11, 0x420, R18 ;  /* 0x000004200b0b7824 */ /* 0x000fe200078e0212 */
[----:B------:R-:W-:Y:S01]  /*03b0*/  SHF.R.U32.HI R9, RZ, 0x2, R6 ;  /* 0x00000002ff097819 */ /* 0x000fe20000011606 */
[----:B------:R-:W-:Y:S01]  /*03c0*/  IMAD R31, R31, 0x420, R8 ;  /* 0x000004201f1f7824 */ /* 0x000fe200078e0208 */
[----:B------:R-:W-:Y:S01]  /*03d0*/  LOP3.LUT R6, R10, 0xfffffffc, RZ, 0xc0, !PT ;  /* 0xfffffffc0a067812 */ /* 0x000fe200078ec0ff */
[----:B------:R-:W-:Y:S01]  /*03e0*/  IMAD.MOV.U32 R8, RZ, RZ, RZ ;  /* 0x000000ffff087224 */ /* 0x000fe200078e00ff */
[----:B------:R-:W-:Y:S01]  /*03f0*/  SHF.R.U32.HI R17, RZ, 0x2, R7 ;  /* 0x00000002ff117819 */ /* 0x000fe20000011607 */
[----:B------:R-:W-:Y:S01]  /*0400*/  IMAD R9, R9, 0x420, R36 ;  /* 0x0000042009097824 */ /* 0x000fe200078e0224 */
[----:B------:R-:W-:Y:S01]  /*0410*/  ISETP.LT.AND P4, PT, R7, 0x10, !P6 ;  /* 0x000000100700780c */ /* 0x000fe20007781270 */
[----:B------:R-:W-:Y:S01]  /*0420*/  IMAD.IADD R7, R13, 0x1, -R6 ;  /* 0x000000010d077824 */ /* 0x000fe200078e0a06 */
[----:B------:R-:W-:Y:S01]  /*0430*/  SHF.R.S32.HI R25, RZ, 0x2, R10 ;  /* 0x00000002ff197819 */ /* 0x000fe2000001140a */
[--C-:B------:R-:W-:Y:S01]  /*0440*/  IMAD R17, R17, 0x420, R36.reuse ;  /* 0x0000042011117824 */ /* 0x100fe200078e0224 */
[----:B------:R-:W-:Y:S01]  /*0450*/  SHF.R.S32.HI R10, RZ, 0x1f, R33 ;  /* 0x0000001fff0a7819 */ /* 0x000fe20000011421 */
[----:B------:R-:W-:Y:S01]  /*0460*/  IMAD R14, R7, 0x101, R36 ;  /* 0x00000101070e7824 */ /* 0x000fe200078e0224 */
[----:B------:R-:W-:Y:S01]  /*0470*/  ISETP.LT.AND P3, PT, R4, 0x10, !P6 ;  /* 0x000000100400780c */ /* 0x000fe20007761270 */
[----:B--2---:R-:W-:Y:S01]  /*0480*/  IMAD.WIDE R6, R17, 0x4, R26 ;  /* 0x0000000411067825 */ /* 0x004fe200078e021a */
[----:B------:R-:W-:-:S02]  /*0490*/  LEA.HI R24, R10, R33, RZ, 0x2 ;  /* 0x000000210a187211 */ /* 0x000fc400078f10ff */
[----:B------:R-:W-:Y:S01]  /*04a0*/  P2R R30, PR, RZ, 0x1 ;  /* 0x00000001ff1e7803 */ /* 0x000fe20000000000 */
[----:B------:R-:W-:Y:S01]  /*04b0*/  IMAD.WIDE R20, R9, 0x4, R26 ;  /* 0x0000000409147825 */ /* 0x000fe200078e021a */
[----:B------:R-:W-:Y:S01]  /*04c0*/  P2R R29, PR, RZ, 0x20 ;  /* 0x00000020ff1d7803 */ /* 0x000fe20000000000 */
[----:B------:R1:W2:Y:S01]  /*04d0*/  @P4 LDG.E.EL R12, desc[UR6][R6.64] ;  /* 0x00000006060c4981 */ /* 0x0002a2000c2e1900 */
[----:B------:R-:W-:Y:S01]  /*04e0*/  P2R R32, PR, RZ, 0x10 ;  /* 0x00000010ff207803 */ /* 0x000fe20000000000 */
[----:B------:R-:W-:Y:S01]  /*04f0*/  IMAD.MOV.U32 R9, RZ, RZ, RZ ;  /* 0x000000ffff097224 */ /* 0x000fe200078e00ff */
[----:B------:R-:W-:Y:S01]  /*0500*/  LOP3.LUT R34, R24, 0xfffffffc, RZ, 0xc0, !PT ;  /* 0xfffffffc18227812 */ /* 0x000fe200078ec0ff */
[----:B------:R-:W-:Y:S01]  /*0510*/  IMAD.MOV.U32 R17, RZ, RZ, RZ ;  /* 0x000000ffff117224 */ /* 0x000fe200078e00ff */
[----:B------:R-:W3:Y:S01]  /*0520*/  @P5 LDG.E.EL R8, desc[UR6][R20.64] ;  /* 0x0000000614085981 */ /* 0x000ee2000c2e1900 */
[----:B------:R-:W-:Y:S01]  /*0530*/  IMAD R25, R25, 0x420, R14 ;  /* 0x0000042019197824 */ /* 0x000fe200078e020e */
[----:B------:R-:W-:-:S02]  /*0540*/  CS2R R18, SRZ ;  /* 0x0000000000127805 */ /* 0x000fc4000001ff00 */
[----:B------:R-:W-:Y:S01]  /*0550*/  P2R R28, PR, RZ, 0x2 ;  /* 0x00000002ff1c7803 */ /* 0x000fe20000000000 */
[--C-:B-1----:R-:W-:Y:S01]  /*0560*/  IMAD.WIDE R6, R31, 0x4, R26.reuse ;  /* 0x000000041f067825 */ /* 0x102fe200078e021a */
[----:B------:R-:W-:Y:S02]  /*0570*/  P2R R22, PR, RZ, 0x4 ;  /* 0x00000004ff167803 */ /* 0x000fe40000000000 */
[----:B------:R-:W-:Y:S02]  /*0580*/  P2R R4, PR, RZ, 0x8 ;  /* 0x00000008ff047803 */ /* 0x000fe40000000000 */
[----:B------:R1:W4:Y:S01]  /*0590*/  @P0 LDG.E.EL R9, desc[UR6][R6.64] ;  /* 0x0000000606090981 */ /* 0x000322000c2e1900 */
[----:B------:R-:W-:Y:S01]  /*05a0*/  ISETP.LT.AND P0, PT, R16, 0x10, !P6 ;  /* 0x000000101000780c */ /* 0x000fe20007701270 */
[----:B------:R-:W-:Y:S01]  /*05b0*/  IMAD.WIDE R10, R11, 0x4, R26 ;  /* 0x000000040b0a7825 */ /* 0x000fe200078e021a */
[----:B------:R-:W-:-:S03]  /*05c0*/  SHF.R.S32.HI R24, RZ, 0x2, R24 ;  /* 0x00000002ff187819 */ /* 0x000fc60000011418 */
[C---:B------:R-:W-:Y:S01]  /*05d0*/  IMAD.IADD R37, R33.reuse, 0x1, -R34 ;  /* 0x0000000121257824 */ /* 0x040fe200078e0a22 */
[----:B------:R5:W2:Y:S01]  /*05e0*/  @P3 LDG.E.EL R17, desc[UR6][R10.64] ;  /* 0x000000060a113981 */ /* 0x000aa2000c2e1900 */
[----:B------:R-:W-:Y:S02]  /*05f0*/  ISETP.LT.AND P5, PT, R33, 0x10, !P6 ;  /* 0x000000102100780c */ /* 0x000fe400077a1270 */
[----:B------:R-:W-:Y:S02]  /*0600*/  IMAD R37, R37, 0x101, R36 ;  /* 0x0000010125257824 */ /* 0x000fe400078e0224 */
[----:B-1----:R-:W-:Y:S01]  /*0610*/  IMAD.WIDE R6, R23, 0x4, R26 ;  /* 0x0000000417067825 */ /* 0x002fe200078e021a */
[----:B0----5:R-:W-:-:S03]  /*0620*/  CS2R R10, SRZ ;  /* 0x00000000000a7805 */ /* 0x021fc6000001ff00 */
[----:B------:R-:W-:Y:S01]  /*0630*/  IMAD.WIDE R20, R35, 0x4, R26 ;  /* 0x0000000423147825 */ /* 0x000fe200078e021a */
[----:B------:R-:W-:-:S03]  /*0640*/  P2R R31, PR, RZ, 0x1 ;  /* 0x00000001ff1f7803 */ /* 0x000fc60000000000 */
[----:B------:R-:W-:Y:S01]  /*0650*/  IMAD R35, R24, 0x420, R37 ;  /* 0x0000042018237824 */ /* 0x000fe200078e0225 */
[----:B------:R0:W5:Y:S01]  /*0660*/  @P0 LDG.E.EL R10, desc[UR6][R6.64] ;  /* 0x00000006060a0981 */ /* 0x000162000c2e1900 */
[----:B------:R-:W-:Y:S01]  /*0670*/  ISETP.LT.AND P0, PT, R13, 0x10, !P6 ;  /* 0x000000100d00780c */ /* 0x000fe20007701270 */
[----:B------:R-:W-:Y:S02]  /*0680*/  IMAD.MOV.U32 R13, RZ, RZ, RZ ;  /* 0x000000ffff0d7224 */ /* 0x000fe400078e00ff */
[--C-:B------:R-:W-:Y:S01]  /*0690*/  IMAD.WIDE R14, R15, 0x4, R26.reuse ;  /* 0x000000040f0e7825 */ /* 0x100fe200078e021a */
[----:B------:R-:W2:Y:S03]  /*06a0*/  @P1 LDG.E.EL R19, desc[UR6][R20.64] ;  /* 0x0000000614131981 */ /* 0x000ea6000c2e1900 */
[--C-:B0-----:R-:W-:Y:S01]  /*06b0*/  IMAD.WIDE R6, R35, 0x4, R26.reuse ;  /* 0x0000000423067825 */ /* 0x101fe200078e021a */
[----:B------:R-:W-:Y:S01]  /*06c0*/  P2R R34, PR, RZ, 0x1 ;  /* 0x00000001ff227803 */ /* 0x000fe20000000000 */
[----:B------:R-:W2:Y:S04]  /*06d0*/  @P2 LDG.E.EL R18, desc[UR6][R14.64] ;  /* 0x000000060e122981 */ /* 0x000ea8000c2e1900 */
[----:B------:R0:W2:Y:S01]  /*06e0*/  @P5 LDG.E.EL R13, desc[UR6][R6.64] ;  /* 0x00000006060d5981 */ /* 0x0000a2000c2e1900 */
[----:B------:R-:W-:-:S05]  /*06f0*/  IMAD.WIDE R24, R25, 0x4, R26 ;  /* 0x0000000419187825 */ /* 0x000fca00078e021a */
[----:B------:R1:W2:Y:S01]  /*0700*/  @P0 LDG.E.EL R11, desc[UR6][R24.64] ;  /* 0x00000006180b0981 */ /* 0x0002a2000c2e1900 */
[----:B0-----:R-:W-:Y:S02]  /*0710*/  P2R R6, PR, RZ, 0x20 ;  /* 0x00000020ff067803 */ /* 0x001fe40000000000 */
[----:B------:R-:W-:-:S04]  /*0720*/  ISETP.NE.AND P5, PT, R32, RZ, PT ;  /* 0x000000ff2000720c */ /* 0x000fc80003fa5270 */
[----:B------:R-:W-:Y:S02]  /*0730*/  P2R R7, PR, RZ, 0x20 ;  /* 0x00000020ff077803 */ /* 0x000fe40000000000 */
[----:B------:R-:W-:-:S04]  /*0740*/  ISETP.NE.AND P5, PT, R34, RZ, PT ;  /* 0x000000ff2200720c */ /* 0x000fc80003fa5270 */
[----:B-1----:R-:W-:Y:S02]  /*0750*/  P2R R24, PR, RZ, 0x20 ;  /* 0x00000020ff187803 */ /* 0x002fe40000000000 */
[----:B------:R-:W-:-:S04]  /*0760*/  ISETP.NE.AND P5, PT, R31, RZ, PT ;  /* 0x000000ff1f00720c */ /* 0x000fc80003fa5270 */
[----:B------:R-:W-:Y:S02]  /*0770*/  P2R R25, PR, RZ, 0x20 ;  /* 0x00000020ff197803 */ /* 0x000fe40000000000 */
[----:B------:R-:W-:Y:S01]  /*0780*/  ISETP.NE.AND P5, PT, R30, RZ, PT ;  /* 0x000000ff1e00720c */ /* 0x000fe20003fa5270 */
[----:B------:R-:W-:-:S03]  /*0790*/  VIADD R15, R0, 0xa ;  /* 0x0000000a000f7836 */ /* 0x000fc60000000000 */
[----:B------:R-:W-:Y:S01]  /*07a0*/  P2R R32, PR, RZ, 0x20 ;  /* 0x00000020ff207803 */ /* 0x000fe20000000000 */
[----:B------:R-:W-:Y:S01]  /*07b0*/  VIADD R21, R0, 0xb ;  /* 0x0000000b00157836 */ /* 0x000fe20000000000 */
[----:B------:R-:W-:Y:S02]  /*07c0*/  ISETP.NE.AND P5, PT, R29, RZ, PT ;  /* 0x000000ff1d00720c */ /* 0x000fe40003fa5270 */
[----:B------:R-:W-:Y:S02]  /*07d0*/  SHF.R.S32.HI R16, RZ, 0x1f, R15 ;  /* 0x0000001fff107819 */ /* 0x000fe4000001140f */
[----:B------:R-:W-:Y:S02]  /*07e0*/  P2R R33, PR, RZ, 0x20 ;  /* 0x00000020ff217803 */ /* 0x000fe40000000000 */
[----:B------:R-:W-:Y:S02]  /*07f0*/  ISETP.NE.AND P5, PT, R28, RZ, PT ;  /* 0x000000ff1c00720c */ /* 0x000fe40003fa5270 */
[----:B------:R-:W-:-:S02]  /*0800*/  SHF.R.S32.HI R20, RZ, 0x1f, R21 ;  /* 0x0000001fff147819 */ /* 0x000fc40000011415 */
[----:B------:R-:W-:Y:S02]  /*0810*/  LEA.HI R16, R16, R15, RZ, 0x2 ;  /* 0x0000000f10107211 */ /* 0x000fe400078f10ff */
[----:B------:R-:W-:Y:S02]  /*0820*/  P2R R34, PR, RZ, 0x20 ;  /* 0x00000020ff227803 */ /* 0x000fe40000000000 */
[----:B------:R-:W-:Y:S02]  /*0830*/  ISETP.NE.AND P5, PT, R22, RZ, PT ;  /* 0x000000ff1600720c */ /* 0x000fe40003fa5270 */
[----:B------:R-:W-:Y:S02]  /*0840*/  LEA.HI R28, R20, R21, RZ, 0x2 ;  /* 0x00000015141c7211 */ /* 0x000fe400078f10ff */
[----:B------:R-:W-:Y:S02]  /*0850*/  LOP3.LUT R22, R16, 0xfffffffc, RZ, 0xc0, !PT ;  /* 0xfffffffc10167812 */ /* 0x000fe400078ec0ff */
[----:B------:R-:W-:-:S02]  /*0860*/  IADD3 R14, R0, 0xc, RZ ;  /* 0x0000000c000e7810 */ /* 0x000fc40007ffe0ff */
[----:B------:R-:W-:Y:S01]  /*0870*/  LOP3.LUT R30, R28, 0xfffffffc, RZ, 0xc0, !PT ;  /* 0xfffffffc1c1e7812 */ /* 0x000fe200078ec0ff */
[----:B------:R-:W-:Y:S01]  /*0880*/  IMAD.IADD R29, R15, 0x1, -R22 ;  /* 0x000000010f1d7824 */ /* 0x000fe200078e0a16 */
[----:B------:R-:W-:Y:S02]  /*0890*/  SHF.R.U32.HI R23, RZ, 0x2, R14 ;  /* 0x00000002ff177819 */ /* 0x000fe4000001160e */
[----:B------:R-:W-:Y:S01]  /*08a0*/  ISETP.LT.AND P2, PT, R14, 0x10, !P6 ;  /* 0x000000100e00780c */ /* 0x000fe20007741270 */
[----:B------:R-:W-:Y:S01]  /*08b0*/  IMAD.IADD R37, R21, 0x1, -R30 ;  /* 0x0000000115257824 */ /* 0x000fe200078e0a1e */
[----:B------:R-:W-:Y:S01]  /*08c0*/  SHF.R.S32.HI R14, RZ, 0x2, R16 ;  /* 0x00000002ff0e7819 */ /* 0x000fe20000011410 */
[----:B------:R-:W-:Y:S02]  /*08d0*/  IMAD R29, R29, 0x101, R36 ;  /* 0x000001011d1d7824 */ /* 0x000fe400078e0224 */
[----:B------:R-:W-:Y:S01]  /*08e0*/  VIADD R16, R0, 0xd ;  /* 0x0000000d00107836 */ /* 0x000fe20000000000 */
[----:B------:R-:W-:Y:S01]  /*08f0*/  SHF.R.S32.HI R31, RZ, 0x2, R28 ;  /* 0x00000002ff1f7819 */ /* 0x000fe2000001141c */
[----:B------:R-:W-:Y:S01]  /*0900*/  IMAD R28, R37, 0x101, R36 ;  /* 0x00000101251c7824 */ /* 0x000fe200078e0224 */
[----:B------:R-:W-:Y:S01]  /*0910*/  ISETP.LT.AND P4, PT, R15, 0x10, !P6 ;  /* 0x000000100f00780c */ /* 0x000fe20007781270 */
[----:B------:R-:W-:Y:S01]  /*0920*/  IMAD R37, R14, 0x420, R29 ;  /* 0x000004200e257824 */ /* 0x000fe200078e021d */
[----:B------:R-:W-:Y:S01]  /*0930*/  SHF.R.S32.HI R29, RZ, 0x1f, R16 ;  /* 0x0000001fff1d7819 */ /* 0x000fe20000011410 */
[----:B------:R-:W-:Y:S01]  /*0940*/  IMAD R23, R23, 0x420, R36 ;  /* 0x0000042017177824 */ /* 0x000fe200078e0224 */
[----:B------:R-:W-:Y:S01]  /*0950*/  ISETP.LT.AND P3, PT, R21, 0x10, !P6 ;  /* 0x000000101500780c */ /* 0x000fe20007761270 */
[----:B------:R-:W-:Y:S01]  /*0960*/  IMAD.MOV.U32 R20, RZ, RZ, RZ ;  /* 0x000000ffff147224 */ /* 0x000fe200078e00ff */
[----:B------:R-:W-:Y:S01]  /*0970*/  LEA.HI R30, R29, R16, RZ, 0x2 ;  /* 0x000000101d1e7211 */ /* 0x000fe200078f10ff */
[----:B------:R-:W-:-:S02]  /*0980*/  IMAD R31, R31, 0x420, R28 ;  /* 0x000004201f1f7824 */ /* 0x000fc400078e021c */
[----:B------:R-:W-:Y:S02]  /*0990*/  IMAD.MOV.U32 R14, RZ, RZ, RZ ;  /* 0x000000ffff0e7224 */ /* 0x000fe400078e00ff */
[----:B------:R-:W-:-:S04]  /*09a0*/  IMAD.WIDE R22, R23, 0x4, R26 ;  /* 0x0000000417167825 */ /* 0x000fc800078e021a */
[--C-:B------:R-:W-:Y:S01]  /*09b0*/  IMAD.WIDE R28, R37, 0x4, R26.reuse ;  /* 0x00000004251c7825 */ /* 0x100fe200078e021a */
[----:B------:R0:W2:Y:S03]  /*09c0*/  @P2 LDG.E.EL R20, desc[UR6][R22.64] ;  /* 0x0000000616142981 */ /* 0x0000a6000c2e1900 */
[----:B------:R-:W-:Y:S01]  /*09d0*/  IMAD.MOV.U32 R15, RZ, RZ, RZ ;  /* 0x000000ffff0f7224 */ /* 0x000fe200078e00ff */
[----:B------:R1:W2:Y:S01]  /*09e0*/  @P4 LDG.E.EL R14, desc[UR6][R28.64] ;  /* 0x000000061c0e4981 */ /* 0x0002a2000c2e1900 */
[----:B------:R-:W-:Y:S02]  /*09f0*/  VIADD R37, R0, 0xe ;  /* 0x0000000e00257836 */ /* 0x000fe40000000000 */
[----:B0-----:R-:W-:Y:S01]  /*0a00*/  IMAD.WIDE R22, R31, 0x4, R26 ;  /* 0x000000041f167825 */ /* 0x001fe200078e021a */
[----:B-1----:R-:W-:-:S04]  /*0a10*/  LOP3.LUT R29, R30, 0xfffffffc, RZ, 0xc0, !PT ;  /* 0xfffffffc1e1d7812 */ /* 0x002fc800078ec0ff */
[----:B------:R0:W2:Y:S01]  /*0a20*/  @P3 LDG.E.EL R15, desc[UR6][R22.64] ;  /* 0x00000006160f3981 */ /* 0x0000a2000c2e1900 */
[----:B------:R-:W-:Y:S01]  /*0a30*/  SHF.R.S32.HI R31, RZ, 0x2, R30 ;  /* 0x00000002ff1f7819 */ /* 0x000fe2000001141e */
[----:B------:R-:W-:Y:S01]  /*0a40*/  IMAD.IADD R21, R16, 0x1, -R29 ;  /* 0x0000000110157824 */ /* 0x000fe200078e0a1d */
[----:B0-----:R-:W-:-:S03]  /*0a50*/  SHF.R.S32.HI R22, RZ, 0x1f, R37 ;  /* 0x0000001fff167819 */ /* 0x001fc60000011425 */
[----:B------:R-:W-:Y:S01]  /*0a60*/  IMAD R30, R21, 0x101, R36 ;  /* 0x00000101151e7824 */ /* 0x000fe200078e0224 */
[----:B------:R-:W-:-:S04]  /*0a70*/  LEA.HI R21, R22, R37, RZ, 0x2 ;  /* 0x0000002516157211 */ /* 0x000fc800078f10ff */
[----:B------:R-:W-:Y:S02]  /*0a80*/  LOP3.LUT R28, R21, 0xfffffffc, RZ, 0xc0, !PT ;  /* 0xfffffffc151c7812 */ /* 0x000fe400078ec0ff */
[----:B------:R-:W-:-:S03]  /*0a90*/  SHF.R.S32.HI R21, RZ, 0x2, R21 ;  /* 0x00000002ff157819 */ /* 0x000fc60000011415 */
[----:B------:R-:W-:Y:S01]  /*0aa0*/  IMAD.IADD R29, R37, 0x1, -R28 ;  /* 0x00000001251d7824 */ /* 0x000fe200078e0a1c */
[----:B------:R-:W-:-:S03]  /*0ab0*/  ISETP.LT.AND P1, PT, R16, 0x10, !P6 ;  /* 0x000000101000780c */ /* 0x000fc60007721270 */
[----:B------:R-:W-:Y:S02]  /*0ac0*/  IMAD R22, R29, 0x101, R36 ;  /* 0x000001011d167824 */ /* 0x000fe400078e0224 */
[----:B------:R-:W-:Y:S02]  /*0ad0*/  VIADD R16, R0, 0xf ;  /* 0x0000000f00107836 */ /* 0x000fe40000000000 */
[----:B------:R-:W-:Y:S01]  /*0ae0*/  IMAD R29, R21, 0x420, R22 ;  /* 0x00000420151d7824 */ /* 0x000fe200078e0216 */
[----:B------:R-:W-:Y:S01]  /*0af0*/  HFMA2.MMA R21, -RZ, RZ, 0, 0 ;  /* 0x00000000ff157435 */ /* 0x000fe200000001ff */
[----:B------:R-:W-:Y:S01]  /*0b00*/  IMAD R31, R31, 0x420, R30 ;  /* 0x000004201f1f7824 */ /* 0x000fe200078e021e */
[----:B------:R-:W-:Y:S02]  /*0b10*/  SHF.R.S32.HI R23, RZ, 0x1f, R16 ;  /* 0x0000001fff177819 */ /* 0x000fe40000011410 */
[----:B------:R-:W-:Y:S01]  /*0b20*/  P2R R35, PR, RZ, 0x20 ;  /* 0x00000020ff237803 */ /* 0x000fe20000000000 */
[----:B------:R-:W-:Y:S01]  /*0b30*/  IMAD.WIDE R30, R31, 0x4, R26 ;  /* 0x000000041f1e7825 */ /* 0x000fe200078e021a */
[----:B------:R-:W-:-:S02]  /*0b40*/  ISETP.NE.AND P5, PT, R4, RZ, PT ;  /* 0x000000ff0400720c */ /* 0x000fc40003fa5270 */
[----:B------:R-:W-:Y:S01]  /*0b50*/  ISETP.LT.AND P0, PT, R37, 0x10, !P6 ;  /* 0x000000102500780c */ /* 0x000fe20007701270 */
[----:B------:R-:W-:Y:S01]  /*0b60*/  IMAD.SHL.U32 R37, R3, 0x4, RZ ;  /* 0x0000000403257824 */ /* 0x000fe200078e00ff */
[----:B------:R-:W-:Y:S01]  /*0b70*/  LEA.HI R23, R23, R16, RZ, 0x2 ;  /* 0x0000001017177211 */ /* 0x000fe200078f10ff */
[----:B------:R0:W2:Y:S01]  /*0b80*/  @P1 LDG.E.EL R21, desc[UR6][R30.64] ;  /* 0x000000061e151981 */ /* 0x0000a2000c2e1900 */
[----:B------:R-:W-:Y:S02]  /*0b90*/  P2R R4, PR, RZ, 0x20 ;  /* 0x00000020ff047803 */ /* 0x000fe40000000000 */
[----:B------:R-:W-:Y:S01]  /*0ba0*/  ISETP.LT.AND P5, PT, R0, 0x10, !P6 ;  /* 0x000000100000780c */ /* 0x000fe200077a1270 */
[----:B0-----:R-:W-:Y:S01]  /*0bb0*/  IMAD R31, R37, 0x420, R36 ;  /* 0x00000420251f7824 */ /* 0x001fe200078e0224 */
[----:B------:R-:W-:Y:S02]  /*0bc0*/  LOP3.LUT R37, R23, 0xfffffffc, RZ, 0xc0, !PT ;  /* 0xfffffffc17257812 */ /* 0x000fe400078ec0ff */
[----:B------:R-:W-:Y:S01]  /*0bd0*/  ISETP.LT.AND P6, PT, R16, 0x10, !P6 ;  /* 0x000000101000780c */ /* 0x000fe200077c1270 */
[----:B------:R-:W-:-:S04]  /*0be0*/  IMAD.WIDE R30, R31, 0x4, R26 ;  /* 0x000000041f1e7825 */ /* 0x000fc800078e021a */
[----:B------:R-:W-:Y:S02]  /*0bf0*/  IMAD.IADD R37, R16, 0x1, -R37 ;  /* 0x0000000110257824 */ /* 0x000fe400078e0a25 */
[----:B------:R-:W-:-:S06]  /*0c00*/  IMAD.MOV.U32 R16, RZ, RZ, RZ ;  /* 0x000000ffff107224 */ /* 0x000fcc00078e00ff */
[----:B------:R-:W2:Y:S01]  /*0c10*/  @P5 LDG.E.EL R16, desc[UR6][R30.64] ;  /* 0x000000061e105981 */ /* 0x000ea2000c2e1900 */
[----:B------:R-:W-:Y:S02]  /*0c20*/  IMAD.MOV.U32 R22, RZ, RZ, RZ ;  /* 0x000000ffff167224 */ /* 0x000fe400078e00ff */
[----:B------:R-:W-:Y:S01]  /*0c30*/  IMAD.WIDE R28, R29, 0x4, R26 ;  /* 0x000000041d1c7825 */ /* 0x000fe200078e021a */
[----:B------:R-:W-:-:S04]  /*0c40*/  SHF.R.S32.HI R23, RZ, 0x2, R23 ;  /* 0x00000002ff177819 */ /* 0x000fc80000011417 */
[----:B------:R0:W3:Y:S02]  /*0c50*/  @P0 LDG.E.EL R22, desc[UR6][R28.64] ;  /* 0x000000061c160981 */ /* 0x0000e4000c2e1900 */
[----:B0-----:R-:W-:-:S04]  /*0c60*/  IMAD R28, R37, 0x101, R36 ;  /* 0x00000101251c7824 */ /* 0x001fc800078e0224 */
[----:B------:R-:W-:-:S04]  /*0c70*/  IMAD R23, R23, 0x420, R28 ;  /* 0x0000042017177824 */ /* 0x000fc800078e021c */
[----:B------:R-:W-:-:S04]  /*0c80*/  IMAD.WIDE R26, R23, 0x4, R26 ;  /* 0x00000004171a7825 */ /* 0x000fc800078e021a */
[----:B------:R-:W-:-:S06]  /*0c90*/  IMAD.MOV.U32 R23, RZ, RZ, RZ ;  /* 0x000000ffff177224 */ /* 0x000fcc00078e00ff */
[----:B------:R0:W3:Y:S02]  /*0ca0*/  @P6 LDG.E.EL R23, desc[UR6][R26.64] ;  /* 0x000000061a176981 */ /* 0x0000e4000c2e1900 */
[----:B0-----:R-:W0:Y:S01]  /*0cb0*/  LDC.64 R26, c[0x0][0x218] ;  /* 0x00008600ff1a7b82 */ /* 0x001e220000000a00 */
[----:B------:R-:W-:-:S04]  /*0cc0*/  IMAD R37, R3, 0x1010, R36 ;  /* 0x0000101003257824 */ /* 0x000fc800078e0224 */
[C---:B------:R-:W-:Y:S02]  /*0cd0*/  VIADD R31, R37.reuse, 0x101 ;  /* 0x00000101251f7836 */ /* 0x040fe40000000000 */
[----:B0-----:R-:W-:-:S04]  /*0ce0*/  IMAD.WIDE R28, R37, 0x4, R26 ;  /* 0x00000004251c7825 */ /* 0x001fc800078e021a */
[----:B------:R-:W-:Y:S01]  /*0cf0*/  IMAD.WIDE R30, R31, 0x4, R26 ;  /* 0x000000041f1e7825 */ /* 0x000fe200078e021a */
[----:B------:R-:W0:Y:S01]  /*0d00*/  S2UR UR5, SR_CgaCtaId ;  /* 0x00000000000579c3 */ /* 0x000e220000008800 */
[----:B------:R-:W-:Y:S02]  /*0d10*/  UMOV UR4, 0x400 ;  /* 0x0000040000047882 */ /* 0x000fe40000000000 */
[----:B0-----:R-:W-:Y:S01]  /*0d20*/  UPRMT UR4, UR5, 0x654, UR4 ;  /* 0x0000065405047896 */ /* 0x001fe20008000004 */
[----:B--2---:R0:W-:Y:S01]  /*0d30*/  @P5 STG.E desc[UR6][R28.64], R16 ;  /* 0x000000101c005986 */ /* 0x0041e2000c101906 */
[----:B------:R-:W-:-:S13]  /*0d40*/  ISETP.NE.AND P5, PT, R4, RZ, PT ;  /* 0x000000ff0400720c */ /* 0x000fda0003fa5270 */
[----:B------:R-:W-:Y:S01]  /*0d50*/  @P5 STG.E desc[UR6][R30.64], R17 ;  /* 0x000000111e005986 */ /* 0x000fe2000c101906 */
[----:B------:R-:W-:Y:S01]  /*0d60*/  ISETP.NE.AND P5, PT, R35, RZ, PT ;  /* 0x000000ff2300720c */ /* 0x000fe20003fa5270 */
[----:B------:R-:W-:-:S04]  /*0d70*/  VIADD R35, R37, 0x202 ;  /* 0x0000020225237836 */ /* 0x000fc80000000000 */
[----:B0-----:R-:W-:-:S08]  /*0d80*/  IMAD.WIDE R28, R35, 0x4, R26 ;  /* 0x00000004231c7825 */ /* 0x001fd000078e021a */
[----:B------:R0:W-:Y:S01]  /*0d90*/  @P5 STG.E desc[UR6][R28.64], R18 ;  /* 0x000000121c005986 */ /* 0x0001e2000c101906 */
[----:B------:R-:W-:Y:S01]  /*0da0*/  ISETP.NE.AND P5, PT, R34, RZ, PT ;  /* 0x000000ff2200720c */ /* 0x000fe20003fa5270 */
[----:B------:R-:W-:-:S04]  /*0db0*/  VIADD R35, R37, 0x303 ;  /* 0x0000030325237836 */ /* 0x000fc80000000000 */
[----:B------:R-:W-:-:S08]  /*0dc0*/  IMAD.WIDE R34, R35, 0x4, R26 ;  /* 0x0000000423227825 */ /* 0x000fd000078e021a */
[----:B------:R-:W-:Y:S01]  /*0dd0*/  @P5 STG.E desc[UR6][R34.64], R19 ;  /* 0x0000001322005986 */ /* 0x000fe2000c101906 */
[----:B------:R-:W-:Y:S02]  /*0de0*/  ISETP.NE.AND P5, PT, R33, RZ, PT ;  /* 0x000000ff2100720c */ /* 0x000fe40003fa5270 */
[----:B------:R-:W-:-:S05]  /*0df0*/  IADD3 R33, R37, 0x404, RZ ;  /* 0x0000040425217810 */ /* 0x000fca0007ffe0ff */
[----:B0-----:R-:W-:-:S06]  /*0e00*/  IMAD.WIDE R28, R33, 0x4, R26 ;  /* 0x00000004211c7825 */ /* 0x001fcc00078e021a */
[----:B---3--:R0:W-:Y:S01]  /*0e10*/  @P5 STG.E desc[UR6][R28.64], R8 ;  /* 0x000000081c005986 */ /* 0x0081e2000c101906 */
[----:B------:R-:W-:Y:S01]  /*0e20*/  ISETP.NE.AND P5, PT, R32, RZ, PT ;  /* 0x000000ff2000720c */ /* 0x000fe20003fa5270 */
[----:B------:R-:W-:-:S04]  /*0e30*/  VIADD R33, R37, 0x505 ;  /* 0x0000050525217836 */ /* 0x000fc80000000000 */
[----:B------:R-:W-:-:S08]  /*0e40*/  IMAD.WIDE R30, R33, 0x4, R26 ;  /* 0x00000004211e7825 */ /* 0x000fd000078e021a */
[----:B----4-:R1:W-:Y:S01]  /*0e50*/  @P5 STG.E desc[UR6][R30.64], R9 ;  /* 0x000000091e005986 */ /* 0x0103e2000c101906 */
[----:B------:R-:W-:Y:S01]  /*0e60*/  ISETP.NE.AND P5, PT, R25, RZ, PT ;  /* 0x000000ff1900720c */ /* 0x000fe20003fa5270 */
[----:B------:R-:W-:-:S04]  /*0e70*/  VIADD R33, R37, 0x606 ;  /* 0x0000060625217836 */ /* 0x000fc80000000000 */
[----:B------:R-:W-:-:S08]  /*0e80*/  IMAD.WIDE R32, R33, 0x4, R26 ;  /* 0x0000000421207825 */ /* 0x000fd000078e021a */
[----:B-----5:R2:W-:Y:S01]  /*0e90*/  @P5 STG.E desc[UR6][R32.64], R10 ;  /* 0x0000000a20005986 */ /* 0x0205e2000c101906 */
[----:B------:R-:W-:Y:S01]  /*0ea0*/  ISETP.NE.AND P5, PT, R24, RZ, PT ;  /* 0x000000ff1800720c */ /* 0x000fe20003fa5270 */
[----:B------:R-:W-:-:S04]  /*0eb0*/  VIADD R25, R37, 0x707 ;  /* 0x0000070725197836 */ /* 0x000fc80000000000 */
[----:B------:R-:W-:-:S08]  /*0ec0*/  IMAD.WIDE R24, R25, 0x4, R26 ;  /* 0x0000000419187825 */ /* 0x000fd000078e021a */
[----:B------:R3:W-:Y:S01]  /*0ed0*/  @P5 STG.E desc[UR6][R24.64], R11 ;  /* 0x0000000b18005986 */ /* 0x0007e2000c101906 */
[----:B------:R-:W-:Y:S01]  /*0ee0*/  ISETP.NE.AND P5, PT, R7, RZ, PT ;  /* 0x000000ff0700720c */ /* 0x000fe20003fa5270 */
[----:B------:R-:W-:-:S04]  /*0ef0*/  VIADD R7, R37, 0x808 ;  /* 0x0000080825077836 */ /* 0x000fc80000000000 */
[----:B0-----:R-:W-:-:S04]  /*0f00*/  IMAD.WIDE R28, R7, 0x4, R26 ;  /* 0x00000004071c7825 */ /* 0x001fc800078e021a */
[----:B------:R-:W-:-:S04]  /*0f10*/  VIADD R7, R37, 0x909 ;  /* 0x0000090925077836 */ /* 0x000fc80000000000 */
[----:B-1----:R-:W-:-:S04]  /*0f20*/  IMAD.WIDE R30, R7, 0x4, R26 ;  /* 0x00000004071e7825 */ /* 0x002fc800078e021a */
[----:B------:R-:W-:-:S04]  /*0f30*/  VIADD R7, R37, 0xa0a ;  /* 0x00000a0a25077836 */ /* 0x000fc80000000000 */
[----:B--2---:R-:W-:-:S04]  /*0f40*/  IMAD.WIDE R32, R7, 0x4, R26 ;  /* 0x0000000407207825 */ /* 0x004fc800078e021a */
[----:B------:R-:W-:-:S04]  /*0f50*/  VIADD R7, R37, 0xb0b ;  /* 0x00000b0b25077836 */ /* 0x000fc80000000000 */
[----:B---3--:R-:W-:Y:S02]  /*0f60*/  IMAD.WIDE R24, R7, 0x4, R26 ;  /* 0x0000000407187825 */ /* 0x008fe400078e021a */
[----:B------:R-:W0:Y:S01]  /*0f70*/  S2R R7, SR_TID.X ;  /* 0x0000000000077919 */ /* 0x000e220000002100 */
[----:B------:R1:W-:Y:S01]  /*0f80*/  @P5 STG.E desc[UR6][R28.64], R12 ;  /* 0x0000000c1c005986 */ /* 0x0003e2000c101906 */
[----:B------:R-:W-:Y:S01]  /*0f90*/  ISETP.NE.AND P5, PT, R6, RZ, PT ;  /* 0x000000ff0600720c */ /* 0x000fe20003fa5270 */
[----:B------:R-:W-:-:S04]  /*0fa0*/  VIADD R35, R37, 0xc0c ;  /* 0x00000c0c25237836 */ /* 0x000fc80000000000 */
[----:B-1----:R-:W-:-:S08]  /*0fb0*/  IMAD.WIDE R28, R35, 0x4, R26 ;  /* 0x00000004231c7825 */ /* 0x002fd000078e021a */
[----:B------:R-:W-:Y:S01]  /*0fc0*/  @P5 STG.E desc[UR6][R30.64], R13 ;  /* 0x0000000d1e005986 */ /* 0x000fe2000c101906 */
[----:B------:R-:W-:-:S03]  /*0fd0*/  VIADD R35, R37, 0xd0d ;  /* 0x00000d0d25237836 */ /* 0x000fc60000000000 */
[----:B------:R1:W-:Y:S01]  /*0fe0*/  @P4 STG.E desc[UR6][R32.64], R14 ;  /* 0x0000000e20004986 */ /* 0x0003e2000c101906 */
[----:B0-----:R-:W-:-:S03]  /*0ff0*/  IMAD.SHL.U32 R4, R7, 0x10, RZ ;  /* 0x0000001007047824 */ /* 0x001fc600078e00ff */
[----:B------:R0:W-:Y:S01]  /*1000*/  @P3 STG.E desc[UR6][R24.64], R15 ;  /* 0x0000000f18003986 */ /* 0x0001e2000c101906 */
[----:B-1----:R-:W-:Y:S02]  /*1010*/  IADD3 R33, R37, 0xe0e, RZ ;  /* 0x00000e0e25217810 */ /* 0x002fe40007ffe0ff */
[----:B------:R-:W-:Y:S01]  /*1020*/  LOP3.LUT R4, R4, 0xff0, RZ, 0xc0, !PT ;  /* 0x00000ff004047812 */ /* 0x000fe200078ec0ff */
[----:B------:R-:W-:Y:S01]  /*1030*/  VIADD R37, R37, 0xf0f ;  /* 0x00000f0f25257836 */ /* 0x000fe20000000000 */
[----:B------:R1:W-:Y:S01]  /*1040*/  @P2 STG.E desc[UR6][R28.64], R20 ;  /* 0x000000141c002986 */ /* 0x0003e2000c101906 */
[----:B------:R-:W-:-:S04]  /*1050*/  IMAD.WIDE R30, R35, 0x4, R26 ;  /* 0x00000004231e7825 */ /* 0x000fc800078e021a */
[C---:B0-----:R-:W-:Y:S02]  /*1060*/  VIADD R25, R4.reuse, UR4 ;  /* 0x0000000404197c36 */ /* 0x041fe40008000000 */
[----:B------:R-:W-:Y:S01]  /*1070*/  IMAD.WIDE R32, R33, 0x4, R26 ;  /* 0x0000000421207825 */ /* 0x000fe200078e021a */
[----:B------:R-:W-:Y:S03]  /*1080*/  @P1 STG.E desc[UR6][R30.64], R21 ;  /* 0x000000151e001986 */ /* 0x000fe6000c101906 */
[----:B-1----:R-:W-:Y:S02]  /*1090*/  IMAD R28, R4, 0x4, R25 ;  /* 0x00000004041c7824 */ /* 0x002fe400078e0219 */
[----:B------:R-:W-:Y:S01]  /*10a0*/  IMAD.WIDE R26, R37, 0x4, R26 ;  /* 0x00000004251a7825 */ /* 0x000fe200078e021a */
[----:B------:R-:W-:Y:S03]  /*10b0*/  @P0 STG.E desc[UR6][R32.64], R22 ;  /* 0x0000001620000986 */ /* 0x000fe6000c101906 */
[----:B------:R-:W-:Y:S01]  /*10c0*/  IMAD.SHL.U32 R4, R7, 0x4, RZ ;  /* 0x0000000407047824 */ /* 0x000fe200078e00ff */
[----:B------:R0:W-:Y:S04]  /*10d0*/  STS.128 [R28+0x10], R8 ;  /* 0x000010081c007388 */ /* 0x0001e80000000c00 */
[----:B------:R1:W-:Y:S01]  /*10e0*/  STS.128 [R28+0x20], R12 ;  /* 0x0000200c1c007388 */ /* 0x0003e20000000c00 */
[----:B------:R-:W-:-:S03]  /*10f0*/  LOP3.LUT R6, R4, 0x3fc, RZ, 0xc0, !PT ;  /* 0x000003fc04067812 */ /* 0x000fc600078ec0ff */
[----:B------:R2:W-:Y:S04]  /*1100*/  STS.128 [R28], R16 ;  /* 0x000000101c007388 */ /* 0x0005e80000000c00 */
[----:B------:R-:W-:Y:S04]  /*1110*/  STS.128 [R28+0x30], R20 ;  /* 0x000030141c007388 */ /* 0x000fe80000000c00 */
[----:B------:R3:W-:Y:S01]  /*1120*/  @P6 STG.E desc[UR6][R26.64], R23 ;  /* 0x000000171a006986 */ /* 0x0007e2000c101906 */
[C---:B------:R-:W-:Y:S02]  /*1130*/  LOP3.LUT R24, R6.reuse, 0x400, RZ, 0xfc, !PT ;  /* 0x0000040006187812 */ /* 0x040fe400078efcff */
[----:B------:R-:W-:-:S02]  /*1140*/  LOP3.LUT R25, R6, 0x800, RZ, 0xfc, !PT ;  /* 0x0000080006197812 */ /* 0x000fc400078efcff */
[----:B------:R-:W-:Y:S02]  /*1150*/  LOP3.LUT R7, R7, 0xfc, RZ, 0xc0, !PT ;  /* 0x000000fc07077812 */ /* 0x000fe400078ec0ff */
[----:B------:R-:W-:Y:S02]  /*1160*/  LOP3.LUT R24, R24, 0x7f0, RZ, 0xc0, !PT ;  /* 0x000007f018187812 */ /* 0x000fe400078ec0ff */
[----:B------:R-:W-:Y:S02]  /*1170*/  LOP3.LUT R25, R25, 0xbf0, RZ, 0xc0, !PT ;  /* 0x00000bf019197812 */ /* 0x000fe400078ec0ff */
[----:B------:R-:W-:Y:S01]  /*1180*/  LEA R7, R7, UR4, 0x2 ;  /* 0x0000000407077c11 */ /* 0x000fe2000f8e10ff */
[----:B0-----:R-:W-:Y:S02]  /*1190*/  VIADD R9, R24, UR4 ;  /* 0x0000000418097c36 */ /* 0x001fe40008000000 */
[----:B------:R-:W-:Y:S02]  /*11a0*/  VIADD R25, R25, UR4 ;  /* 0x0000000419197c36 */ /* 0x000fe40008000000 */
[----:B------:R-:W-:-:S02]  /*11b0*/  IMAD R8, R6, 0x4, R7 ;  /* 0x0000000406087824 */ /* 0x000fc400078e0207 */
[C---:B-1----:R-:W-:Y:S01]  /*11c0*/  IMAD R12, R6.reuse, 0x4, R9 ;  /* 0x00000004060c7824 */ /* 0x042fe200078e0209 */
[----:B------:R-:W-:Y:S01]  /*11d0*/  BAR.SYNC.DEFER_BLOCKING 0x0 ;  /* 0x0000000000007b1d */ /* 0x000fe20000010000 */
[----:B--2---:R-:W-:Y:S01]  /*11e0*/  LEA R16, R6, R25, 0x2 ;  /* 0x0000001906107211 */ /* 0x004fe200078e10ff */
[----:B------:R-:W-:Y:S01]  /*11f0*/  IMAD.SHL.U32 R7, R5, 0x4, RZ ;  /* 0x0000000405077824 */ /* 0x000fe200078e00ff */
[----:B------:R-:W-:-:S05]  /*1200*/  SHF.R.U32.HI R5, RZ, 0x2, R5 ;  /* 0x00000002ff057819 */ /* 0x000fca0000011605 */
[----:B------:R-:W0:Y:S01]  /*1210*/  LDC.64 R24, c[0x0][0x220] ;  /* 0x00008800ff187b82 */ /* 0x000e220000000a00 */
[----:B------:R-:W-:Y:S01]  /*1220*/  SGXT.U32 R5, R5, 0x6 ;  /* 0x000000060505781a */ /* 0x000fe20000000000 */
[----:B------:R-:W1:Y:S04]  /*1230*/  LDS.128 R8, [R8] ;  /* 0x0000000008087984 */ /* 0x000e680000000c00 */
[----:B------:R-:W2:Y:S04]  /*1240*/  LDS.128 R12, [R12+0x1000] ;  /* 0x001000000c0c7984 */ /* 0x000ea80000000c00 */
[----:B------:R-:W4:Y:S01]  /*1250*/  LDS.128 R16, [R16+0x2000] ;  /* 0x0020000010107984 */ /* 0x000f220000000c00 */
[----:B------:R-:W-:Y:S01]  /*1260*/  LOP3.LUT R7, R0, 0xc, R7, 0xf8, !PT ;  /* 0x0000000c00077812 */ /* 0x000fe200078ef807 */
[----:B------:R-:W-:Y:S01]  /*1270*/  IMAD.SHL.U32 R3, R3, 0x10, RZ ;  /* 0x0000001003037824 */ /* 0x000fe200078e00ff */
[----:B------:R-:W-:-:S02]  /*1280*/  PRMT R5, R5, 0x6540, R2 ;  /* 0x0000654005057816 */ /* 0x000fc40000000002 */
[----:B------:R-:W-:Y:S02]  /*1290*/  ISETP.GE.AND P0, PT, R7, 0x10, PT ;  /* 0x000000100700780c */ /* 0x000fe40003f06270 */
[C---:B------:R-:W-:Y:S02]  /*12a0*/  LOP3.LUT R0, R5.reuse, 0x40, RZ, 0xfc, !PT ;  /* 0x0000004005007812 */ /* 0x040fe400078efcff */
[----:B---3--:R-:W-:Y:S02]  /*12b0*/  LOP3.LUT R26, R3, 0xc, R4, 0xf8, !PT ;  /* 0x0000000c031a7812 */ /* 0x008fe400078ef804 */
[C---:B------:R-:W-:Y:S02]  /*12c0*/  LOP3.LUT R2, R5.reuse, 0x80, RZ, 0xfc, !PT ;  /* 0x0000008005027812 */ /* 0x040fe400078efcff */
[----:B------:R-:W-:Y:S02]  /*12d0*/  LOP3.LUT R4, R6, 0xc00, RZ, 0xfc, !PT ;  /* 0x00000c0006047812 */ /* 0x000fe400078efcff */
[----:B------:R-:W-:-:S02]  /*12e0*/  LOP3.LUT R7, R5, 0xc0, RZ, 0xfc, !PT ;  /* 0x000000c005077812 */ /* 0x000fc400078efcff */
[C---:B------:R-:W-:Y:S02]  /*12f0*/  ISETP.LT.AND P1, PT, R5.reuse, 0x101, !P0 ;  /* 0x000001010500780c */ /* 0x040fe40004721270 */
[----:B------:R-:W-:Y:S02]  /*1300*/  ISETP.LT.AND P2, PT, R0, 0x101, !P0 ;  /* 0x000001010000780c */ /* 0x000fe40004741270 */
[----:B------:R-:W-:Y:S01]  /*1310*/  ISETP.LT.AND P3, PT, R2, 0x101, !P0 ;  /* 0x000001010200780c */ /* 0x000fe20004761270 */
[--C-:B------:R-:W-:Y:S01]  /*1320*/  IMAD R3, R5, 0x10, R26.reuse ;  /* 0x0000001005037824 */ /* 0x100fe200078e021a */
[----:B------:R-:W-:Y:S02]  /*1330*/  LOP3.LUT R4, R4, 0xff0, RZ, 0xc0, !PT ;  /* 0x00000ff004047812 */ /* 0x000fe400078ec0ff */
[----:B------:R-:W-:Y:S01]  /*1340*/  ISETP.LT.AND P0, PT, R7, 0x101, !P0 ;  /* 0x000001010700780c */ /* 0x000fe20004701270 */
[--C-:B------:R-:W-:Y:S02]  /*1350*/  IMAD R5, R0, 0x10, R26.reuse ;  /* 0x0000001000057824 */ /* 0x100fe400078e021a */
[----:B------:R-:W-:-:S02]  /*1360*/  IMAD R21, R2, 0x10, R26 ;  /* 0x0000001002157824 */ /* 0x000fc400078e021a */
[----:B------:R-:W-:Y:S02]  /*1370*/  VIADD R23, R4, UR4 ;  /* 0x0000000404177c36 */ /* 0x000fe40008000000 */
[----:B0-----:R-:W-:-:S04]  /*1380*/  IMAD.WIDE R2, R3, 0x4, R24 ;  /* 0x0000000403027825 */ /* 0x001fc800078e0218 */
[--C-:B------:R-:W-:Y:S01]  /*1390*/  IMAD.WIDE R4, R5, 0x4, R24.reuse ;  /* 0x0000000405047825 */ /* 0x100fe200078e0218 */
[----:B-1----:R0:W-:Y:S03]  /*13a0*/  @P1 STG.E.128 desc[UR6][R2.64], R8 ;  /* 0x0000000802001986 */ /* 0x0021e6000c101d06 */
[----:B------:R-:W-:Y:S01]  /*13b0*/  IMAD.WIDE R20, R21, 0x4, R24 ;  /* 0x0000000415147825 */ /* 0x000fe200078e0218 */
[----:B--2---:R0:W-:Y:S04]  /*13c0*/  @P2 STG.E.128 desc[UR6][R4.64], R12 ;  /* 0x0000000c04002986 */ /* 0x0041e8000c101d06 */
[----:B----4-:R0:W-:Y:S01]  /*13d0*/  @P3 STG.E.128 desc[UR6][R20.64], R16 ;  /* 0x0000001014003986 */ /* 0x0101e2000c101d06 */
[----:B------:R-:W-:Y:S01]  /*13e0*/  IMAD R23, R6, 0x4, R23 ;  /* 0x0000000406177824 */ /* 0x000fe200078e0217 */
[----:B0-----:R-:W-:Y:S06]  /*13f0*/  @!P0 EXIT ;  /* 0x000000000000894d */ /* 0x001fec0003800000 */
[----:B0-----:R-:W0:Y:S01]  /*1400*/  LDS.128 R20, [R23+0x3000] ;  /* 0x0030000017147984 */ /* 0x001e220000000c00 */
[----:B------:R-:W-:-:S04]  /*1410*/  IMAD R7, R7, 0x10, R26 ;  /* 0x0000001007077824 */ /* 0x000fc800078e021a */
[----:B------:R-:W-:-:S05]  /*1420*/  IMAD.WIDE R24, R7, 0x4, R24 ;  /* 0x0000000407187825 */ /* 0x000fca00078e0218 */
[----:B0-----:R-:W-:Y:S01]  /*1430*/  STG.E.128 desc[UR6][R24.64], R20 ;  /* 0x0000001418007986 */ /* 0x001fe2000c101d06 */
[----:B------:R-:W-:Y:S05]  /*1440*/  EXIT ;  /* 0x000000000000794d */ /* 0x000fea0003800000 */
.L_x_0:
[----:B------:R-:W-:-:S00]  /*1450*/  BRA `(.L_x_0) ;  /* 0xfffffffc00fc7947 */ /* 0x000fc0000383ffff */
[----:B------:R-:W-:-:S00]  /*1460*/  NOP ;  /* 0x0000000000007918 */ /* 0x000fc00000000000 */
        /* <DEDUP_REMOVED lines=9> */
.L_x_1:


//--------------------- .nv.shared.triton_poi_fused_bmm_transpose_15 --------------------------
	.section	.nv.shared.triton_poi_fused_bmm_transpose_15,"aw",@nobits
	.sectionflags	@""
	.align	16
	.zero		1024


//--------------------- .nv.constant0.triton_poi_fused_bmm_transpose_15 --------------------------
	.section	.nv.constant0.triton_poi_fused_bmm_transpose_15,"a",@progbits
	.sectionflags	@""
	.align	4
.nv.constant0.triton_poi_fused_bmm_transpose_15:
	.zero		560
